	.headerflags	@"EF_CUDA_TEXMODE_UNIFIED EF_CUDA_64BIT_ADDRESS EF_CUDA_ACCELERATORS EF_CUDA_SM90 EF_CUDA_VIRTUAL_SM(EF_CUDA_SM90)"
	.elftype	@"ET_EXEC"


//--------------------- .nv.info                  --------------------------
	.section	.nv.info,"",@"SHT_CUDA_INFO"
	.align	4


	//----- nvinfo : EIATTR_REGCOUNT
	.align		4
        /*0000*/ 	.byte	0x04, 0x2f
        /*0002*/ 	.short	(.L_1 - .L_0)
	.align		4
.L_0:
        /*0004*/ 	.word	index@(triton_poi_fused_clone_1)
        /*0008*/ 	.word	0x00000012


	//----- nvinfo : EIATTR_MIN_STACK_SIZE
	.align		4
.L_1:
        /*000c*/ 	.byte	0x04, 0x12
        /*000e*/ 	.short	(.L_3 - .L_2)
	.align		4
.L_2:
        /*0010*/ 	.word	index@(triton_poi_fused_clone_1)
        /*0014*/ 	.word	0x00000000


	//----- nvinfo : EIATTR_FRAME_SIZE
	.align		4
.L_3:
        /*0018*/ 	.byte	0x04, 0x11
        /*001a*/ 	.short	(.L_5 - .L_4)
	.align		4
.L_4:
        /*001c*/ 	.word	index@(triton_poi_fused_clone_1)
        /*0020*/ 	.word	0x00000000


	//----- nvinfo : EIATTR_MIN_STACK_SIZE
	.align		4
.L_5:
        /*0024*/ 	.byte	0x04, 0x12
        /*0026*/ 	.short	(.L_7 - .L_6)
	.align		4
.L_6:
        /*0028*/ 	.word	index@(triton_poi_fused_clone_1)
        /*002c*/ 	.word	0x00000000
.L_7:


//--------------------- .nv.info.triton_poi_fused_clone_1 --------------------------
	.section	.nv.info.triton_poi_fused_clone_1,"",@"SHT_CUDA_INFO"
	.sectionflags	@""
	.align	4


	//----- nvinfo : EIATTR_CUDA_API_VERSION
	.align		4
        /*0000*/ 	.byte	0x04, 0x37
        /*0002*/ 	.short	(.L_9 - .L_8)
.L_8:
        /*0004*/ 	.word	0x0000007c


	//----- nvinfo : EIATTR_KPARAM_INFO
	.align		4
.L_9:
        /*0008*/ 	.byte	0x04, 0x17
        /*000a*/ 	.short	(.L_11 - .L_10)
.L_10:
        /*000c*/ 	.word	0x00000000
        /*0010*/ 	.short	0x0005
        /*0012*/ 	.short	0x0024
        /*0014*/ 	.byte	0x00, 0xf0, 0x11, 0x00


	//----- nvinfo : EIATTR_KPARAM_INFO
	.align		4
.L_11:
        /*0018*/ 	.byte	0x04, 0x17
        /*001a*/ 	.short	(.L_13 - .L_12)
.L_12:
        /*001c*/ 	.word	0x00000000
        /*0020*/ 	.short	0x0004
        /*0022*/ 	.short	0x0020
        /*0024*/ 	.byte	0x00, 0xf0, 0x11, 0x00


	//----- nvinfo : EIATTR_KPARAM_INFO
	.align		4
.L_13:
        /*0028*/ 	.byte	0x04, 0x17
        /*002a*/ 	.short	(.L_15 - .L_14)
.L_14:
        /*002c*/ 	.word	0x00000000
        /*0030*/ 	.short	0x0003
        /*0032*/ 	.short	0x0018
        /*0034*/ 	.byte	0x00, 0xf4, 0x21, 0x00


	//----- nvinfo : EIATTR_KPARAM_INFO
	.align		4
.L_15:
        /*0038*/ 	.byte	0x04, 0x17
        /*003a*/ 	.short	(.L_17 - .L_16)
.L_16:
        /*003c*/ 	.word	0x00000000
        /*0040*/ 	.short	0x0002
        /*0042*/ 	.short	0x0010
        /*0044*/ 	.byte	0x00, 0xf4, 0x21, 0x00


	//----- nvinfo : EIATTR_KPARAM_INFO
	.align		4
.L_17:
        /*0048*/ 	.byte	0x04, 0x17
        /*004a*/ 	.short	(.L_19 - .L_18)
.L_18:
        /*004c*/ 	.word	0x00000000
        /*0050*/ 	.short	0x0001
        /*0052*/ 	.short	0x0008
        /*0054*/ 	.byte	0x00, 0xf4, 0x21, 0x00


	//----- nvinfo : EIATTR_KPARAM_INFO
	.align		4
.L_19:
        /*0058*/ 	.byte	0x04, 0x17
        /*005a*/ 	.short	(.L_21 - .L_20)
.L_20:
        /*005c*/ 	.word	0x00000000
        /*0060*/ 	.short	0x0000
        /*0062*/ 	.short	0x0000
        /*0064*/ 	.byte	0x00, 0xf4, 0x21, 0x00


	//----- nvinfo : EIATTR_SPARSE_MMA_MASK
	.align		4
.L_21:
        /*0068*/ 	.byte	0x03, 0x50
        /*006a*/ 	.short	0x0000


	//----- nvinfo : EIATTR_MAXREG_COUNT
	.align		4
        /*006c*/ 	.byte	0x03, 0x1b
        /*006e*/ 	.short	0x00ff


	//----- nvinfo : EIATTR_EXIT_INSTR_OFFSETS
	.align		4
        /*0070*/ 	.byte	0x04, 0x1c
        /*0072*/ 	.short	(.L_23 - .L_22)


	//   ....[0]....
.L_22:
        /*0074*/ 	.word	0x000003a0


	//   ....[1]....
        /*0078*/ 	.word	0x00000470


	//----- nvinfo : EIATTR_REQNTID
	.align		4
.L_23:
        /*007c*/ 	.byte	0x04, 0x10
        /*007e*/ 	.short	(.L_25 - .L_24)
.L_24:
        /*0080*/ 	.word	0x00000020
        /*0084*/ 	.word	0x00000001
        /*0088*/ 	.word	0x00000001


	//----- nvinfo : EIATTR_CBANK_PARAM_SIZE
	.align		4
.L_25:
        /*008c*/ 	.byte	0x03, 0x19
        /*008e*/ 	.short	0x0028


	//----- nvinfo : EIATTR_PARAM_CBANK
	.align		4
        /*0090*/ 	.byte	0x04, 0x0a
        /*0092*/ 	.short	(.L_27 - .L_26)
	.align		4
.L_26:
        /*0094*/ 	.word	index@(.nv.constant0.triton_poi_fused_clone_1)
        /*0098*/ 	.short	0x0210
        /*009a*/ 	.short	0x0028


	//----- nvinfo : EIATTR_SW_WAR
	.align		4
.L_27:
        /*009c*/ 	.byte	0x04, 0x36
        /*009e*/ 	.short	(.L_29 - .L_28)
.L_28:
        /*00a0*/ 	.word	0x00000008
.L_29:


//--------------------- .nv.callgraph             --------------------------
	.section	.nv.callgraph,"",@"SHT_CUDA_CALLGRAPH"
	.align	4
	.sectionentsize	8
	.align		4
        /*0000*/ 	.word	0x00000000
	.align		4
        /*0004*/ 	.word	0xffffffff
	.align		4
        /*0008*/ 	.word	0x00000000
	.align		4
        /*000c*/ 	.word	0xfffffffe
	.align		4
        /*0010*/ 	.word	0x00000000
	.align		4
        /*0014*/ 	.word	0xfffffffd
	.align		4
        /*0018*/ 	.word	0x00000000
	.align		4
        /*001c*/ 	.word	0xfffffffc


//--------------------- .text.triton_poi_fused_clone_1 --------------------------
	.section	.text.triton_poi_fused_clone_1,"ax",@progbits
	.sectionflags	@"SHF_BARRIERS=1"
	.align	128
        .global         triton_poi_fused_clone_1
        .type           triton_poi_fused_clone_1,@function
        .size           triton_poi_fused_clone_1,(.L_x_1 - triton_poi_fused_clone_1)
        .other          triton_poi_fused_clone_1,@"STO_CUDA_ENTRY STV_DEFAULT"
triton_poi_fused_clone_1:
.text.triton_poi_fused_clone_1:
[----:B------:R-:W0:Y:S02]  /*0000*/  LDC R1, c[0x0][0x28] ;  /* 0x00000a00ff017b82 */ /* 0x000e240000000800 */
[----:B------:R-:W1:Y:S01]  /*0010*/  S2R R15, SR_TID.X ;  /* 0x00000000000f7919 */ /* 0x000e620000002100 */
[----:B------:R-:W2:Y:S01]  /*0020*/  LDC.64 R4, c[0x0][0x218] ;  /* 0x00008600ff047b82 */ /* 0x000ea20000000a00 */
[----:B------:R-:W-:Y:S01]  /*0030*/  ULDC.64 UR6, c[0x0][0x208] ;  /* 0x0000820000067ab9 */ /* 0x000fe20000000a00 */
[----:B------:R-:W3:Y:S01]  /*0040*/  S2R R6, SR_CTAID.Y ;  /* 0x0000000000067919 */ /* 0x000ee20000002600 */
[----:B------:R-:W4:Y:S01]  /*0050*/  S2R R10, SR_CTAID.X ;  /* 0x00000000000a7919 */ /* 0x000f220000002500 */
[----:B-1----:R-:W-:Y:S02]  /*0060*/  LOP3.LUT R2, R15, 0x10, RZ, 0xc0, !PT ;  /* 0x000000100f027812 */ /* 0x002fe400078ec0ff */
[----:B------:R-:W-:Y:S02]  /*0070*/  SHF.R.U32.HI R0, RZ, 0x1, R15 ;  /* 0x00000001ff007819 */ /* 0x000fe4000001160f */
[----:B------:R-:W-:Y:S02]  /*0080*/  SHF.R.U32.HI R3, RZ, 0x1, R2 ;  /* 0x00000001ff037819 */ /* 0x000fe40000011602 */
[----:B------:R-:W-:-:S02]  /*0090*/  SGXT.U32 R0, R0, 0x3 ;  /* 0x000000030000781a */ /* 0x000fc40000000000 */
[----:B---3--:R-:W-:Y:S01]  /*00a0*/  SHF.R.S32.HI R13, RZ, 0x1b, R6 ;  /* 0x0000001bff0d7819 */ /* 0x008fe20000011406 */
[----:B----4-:R-:W-:Y:S01]  /*00b0*/  IMAD.SHL.U32 R10, R10, 0x2, RZ ;  /* 0x000000020a0a7824 */ /* 0x010fe200078e00ff */
[----:B------:R-:W-:Y:S01]  /*00c0*/  LOP3.LUT R9, R0, R3, RZ, 0xfc, !PT ;  /* 0x0000000300097212 */ /* 0x000fe200078efcff */
[----:B------:R-:W-:Y:S01]  /*00d0*/  IMAD.SHL.U32 R0, R6, 0x10, RZ ;  /* 0x0000001006007824 */ /* 0x000fe200078e00ff */
[----:B------:R-:W1:Y:S01]  /*00e0*/  LDC.64 R2, c[0x0][0x210] ;  /* 0x00008400ff027b82 */ /* 0x000e620000000a00 */
[----:B------:R-:W-:Y:S02]  /*00f0*/  SGXT R13, R13, 0x1 ;  /* 0x000000010d0d781a */ /* 0x000fe40000000200 */
[----:B------:R-:W-:Y:S02]  /*0100*/  LOP3.LUT R11, R10, 0x1, R15, 0xf8, !PT ;  /* 0x000000010a0b7812 */ /* 0x000fe400078ef80f */
[----:B------:R-:W-:Y:S02]  /*0110*/  LOP3.LUT R8, R9, R0, RZ, 0xfc, !PT ;  /* 0x0000000009087212 */ /* 0x000fe400078efcff */
[----:B------:R-:W-:Y:S01]  /*0120*/  ISETP.GE.AND P0, PT, R11, 0x4, PT ;  /* 0x000000040b00780c */ /* 0x000fe20003f06270 */
[----:B------:R-:W3:Y:S01]  /*0130*/  LDC.64 R6, c[0x0][0x220] ;  /* 0x00008800ff067b82 */ /* 0x000ee20000000a00 */
[----:B------:R-:W-:Y:S01]  /*0140*/  LEA.HI R13, R13, R8, RZ, 0x2 ;  /* 0x000000080d0d7211 */ /* 0x000fe200078f10ff */
[C---:B------:R-:W-:Y:S01]  /*0150*/  IMAD R11, R8.reuse, 0x4, R11 ;  /* 0x00000004080b7824 */ /* 0x040fe200078e020b */
[----:B------:R-:W-:-:S02]  /*0160*/  ISETP.GE.AND P1, PT, R8, 0x10, PT ;  /* 0x000000100800780c */ /* 0x000fc40003f26270 */
[----:B------:R-:W-:Y:S02]  /*0170*/  LOP3.LUT R13, R13, 0xfffffffc, RZ, 0xc0, !PT ;  /* 0xfffffffc0d0d7812 */ /* 0x000fe400078ec0ff */
[----:B------:R-:W-:-:S03]  /*0180*/  ISETP.LT.AND P0, PT, R8, 0x10, !P0 ;  /* 0x000000100800780c */ /* 0x000fc60004701270 */
[----:B------:R-:W-:-:S04]  /*0190*/  IMAD.IADD R13, R8, 0x1, -R13 ;  /* 0x00000001080d7824 */ /* 0x000fc800078e0a0d */
[----:B--2---:R-:W-:Y:S01]  /*01a0*/  IMAD.WIDE R4, R13, 0x4, R4 ;  /* 0x000000040d047825 */ /* 0x004fe200078e0204 */
[----:B------:R-:W-:-:S03]  /*01b0*/  CS2R R12, SRZ ;  /* 0x00000000000c7805 */ /* 0x000fc6000001ff00 */
[----:B-1----:R-:W-:-:S03]  /*01c0*/  IMAD.WIDE R2, R11, 0x4, R2 ;  /* 0x000000040b027825 */ /* 0x002fc600078e0202 */
[----:B------:R-:W2:Y:S01]  /*01d0*/  @!P1 LDG.E.EL R13, desc[UR6][R4.64] ;  /* 0x00000006040d9981 */ /* 0x000ea2000c2e1900 */
[----:B------:R-:W-:Y:S02]  /*01e0*/  IMAD.MOV.U32 R14, RZ, RZ, RZ ;  /* 0x000000ffff0e7224 */ /* 0x000fe400078e00ff */
[----:B---3--:R-:W-:Y:S01]  /*01f0*/  IMAD.WIDE R6, R11, 0x4, R6 ;  /* 0x000000040b067825 */ /* 0x008fe200078e0206 */
[----:B------:R1:W2:Y:S04]  /*0200*/  @P0 LDG.E.EL R12, desc[UR6][R2.64] ;  /* 0x00000006020c0981 */ /* 0x0002a8000c2e1900 */
[----:B------:R-:W3:Y:S01]  /*0210*/  @P0 LDG.E.EL R14, desc[UR6][R6.64] ;  /* 0x00000006060e0981 */ /* 0x000ee2000c2e1900 */
[----:B------:R-:W4:Y:S01]  /*0220*/  S2UR UR5, SR_CgaCtaId ;  /* 0x00000000000579c3 */ /* 0x000f220000008800 */
[----:B------:R-:W-:Y:S01]  /*0230*/  LOP3.LUT R8, R15, 0x1, RZ, 0xc0, !PT ;  /* 0x000000010f087812 */ /* 0x000fe200078ec0ff */
[----:B------:R-:W-:Y:S01]  /*0240*/  UMOV UR4, 0x400 ;  /* 0x0000040000047882 */ /* 0x000fe20000000000 */
[----:B------:R-:W-:-:S03]  /*0250*/  IMAD.SHL.U32 R9, R9, 0x4, RZ ;  /* 0x0000000409097824 */ /* 0x000fc600078e00ff */
[----:B-1----:R-:W-:-:S05]  /*0260*/  IMAD.SHL.U32 R2, R8, 0x40, RZ ;  /* 0x0000004008027824 */ /* 0x002fca00078e00ff */
[----:B------:R-:W-:Y:S01]  /*0270*/  LOP3.LUT R9, R2, R9, RZ, 0xfc, !PT ;  /* 0x0000000902097212 */ /* 0x000fe200078efcff */
[----:B----4-:R-:W-:-:S06]  /*0280*/  UPRMT UR4, UR5, 0x654, UR4 ;  /* 0x0000065405047896 */ /* 0x010fcc0008000004 */
[----:B------:R-:W-:Y:S02]  /*0290*/  LEA R8, R8, UR4, 0x2 ;  /* 0x0000000408087c11 */ /* 0x000fe4000f8e10ff */
[----:B------:R-:W-:-:S03]  /*02a0*/  SHF.R.U32.HI R11, RZ, 0x4, R15 ;  /* 0x00000004ff0b7819 */ /* 0x000fc6000001160f */
[----:B------:R-:W-:Y:S01]  /*02b0*/  IMAD.IADD R8, R8, 0x1, R9 ;  /* 0x0000000108087824 */ /* 0x000fe200078e0209 */
[----:B------:R-:W-:-:S04]  /*02c0*/  SGXT.U32 R11, R11, 0x1 ;  /* 0x000000010b0b781a */ /* 0x000fc80000000000 */
[----:B------:R-:W-:Y:S02]  /*02d0*/  LOP3.LUT R11, R10, R11, RZ, 0xfc, !PT ;  /* 0x0000000b0a0b7212 */ /* 0x000fe400078efcff */
[----:B------:R-:W-:Y:S02]  /*02e0*/  LOP3.LUT R0, R0, 0xf, R15, 0xf8, !PT ;  /* 0x0000000f00007812 */ /* 0x000fe400078ef80f */
[----:B------:R-:W-:Y:S02]  /*02f0*/  ISETP.GE.AND P0, PT, R11, 0x4, PT ;  /* 0x000000040b00780c */ /* 0x000fe40003f06270 */
[----:B------:R-:W-:Y:S02]  /*0300*/  SHF.R.U32.HI R2, RZ, 0x2, R15 ;  /* 0x00000002ff027819 */ /* 0x000fe4000001160f */
[----:B------:R-:W-:Y:S02]  /*0310*/  ISETP.LT.AND P0, PT, R0, 0x10, !P0 ;  /* 0x000000100000780c */ /* 0x000fe40004701270 */
[----:B------:R-:W-:-:S02]  /*0320*/  LOP3.LUT R3, R2, 0x4, RZ, 0xc0, !PT ;  /* 0x0000000402037812 */ /* 0x000fc400078ec0ff */
[----:B------:R-:W-:-:S03]  /*0330*/  LOP3.LUT R2, R15, 0x1f, RZ, 0xc0, !PT ;  /* 0x0000001f0f027812 */ /* 0x000fc600078ec0ff */
[----:B------:R-:W-:-:S04]  /*0340*/  VIADD R3, R3, UR4 ;  /* 0x0000000403037c36 */ /* 0x000fc80008000000 */
[----:B------:R-:W-:Y:S02]  /*0350*/  IMAD R4, R2, 0x4, R3 ;  /* 0x0000000402047824 */ /* 0x000fe400078e0203 */
[----:B--2---:R-:W-:-:S04]  /*0360*/  FADD R13, R13, R12 ;  /* 0x0000000c0d0d7221 */ /* 0x004fc80000000000 */
[----:B---3--:R-:W-:-:S05]  /*0370*/  FADD R13, R13, R14 ;  /* 0x0000000e0d0d7221 */ /* 0x008fca0000000000 */
[----:B------:R1:W-:Y:S01]  /*0380*/  STS [R8], R13 ;  /* 0x0000000d08007388 */ /* 0x0003e20000000800 */
[----:B------:R-:W-:Y:S06]  /*0390*/  BAR.SYNC.DEFER_BLOCKING 0x0 ;  /* 0x0000000000007b1d */ /* 0x000fec0000010000 */
[----:B-1----:R-:W-:Y:S05]  /*03a0*/  @!P0 EXIT ;  /* 0x000000000000894d */ /* 0x002fea0003800000 */
[----:B------:R-:W0:Y:S01]  /*03b0*/  LDS R9, [R4] ;  /* 0x0000000004097984 */ /* 0x000e220000000800 */
[----:B------:R-:W-:Y:S01]  /*03c0*/  SHF.R.S32.HI R5, RZ, 0x1f, R0 ;  /* 0x0000001fff057819 */ /* 0x000fe20000011400 */
[----:B------:R-:W1:Y:S03]  /*03d0*/  LDC.64 R2, c[0x0][0x228] ;  /* 0x00008a00ff027b82 */ /* 0x000e660000000a00 */
[----:B------:R-:W-:-:S04]  /*03e0*/  LEA.HI R5, R5, R0, RZ, 0x2 ;  /* 0x0000000005057211 */ /* 0x000fc800078f10ff */
[C---:B------:R-:W-:Y:S01]  /*03f0*/  LOP3.LUT R7, R5.reuse, 0xfffffffc, RZ, 0xc0, !PT ;  /* 0xfffffffc05077812 */ /* 0x040fe200078ec0ff */
[----:B------:R-:W-:-:S04]  /*0400*/  IMAD.SHL.U32 R5, R5, 0x4, RZ ;  /* 0x0000000405057824 */ /* 0x000fc800078e00ff */
[----:B------:R-:W-:Y:S01]  /*0410*/  IMAD.IADD R0, R0, 0x1, -R7 ;  /* 0x0000000100007824 */ /* 0x000fe200078e0a07 */
[----:B------:R-:W-:-:S03]  /*0420*/  LOP3.LUT R5, R5, 0xfffffff0, RZ, 0xc0, !PT ;  /* 0xfffffff005057812 */ /* 0x000fc600078ec0ff */
[----:B------:R-:W-:-:S04]  /*0430*/  IMAD R0, R11, 0x4, R0 ;  /* 0x000000040b007824 */ /* 0x000fc800078e0200 */
[----:B------:R-:W-:-:S04]  /*0440*/  IMAD.IADD R5, R0, 0x1, R5 ;  /* 0x0000000100057824 */ /* 0x000fc800078e0205 */
[----:B-1----:R-:W-:-:S05]  /*0450*/  IMAD.WIDE R2, R5, 0x4, R2 ;  /* 0x0000000405027825 */ /* 0x002fca00078e0202 */
[----:B0-----:R-:W-:Y:S01]  /*0460*/  STG.E desc[UR6][R2.64], R9 ;  /* 0x0000000902007986 */ /* 0x001fe2000c101906 */
[----:B------:R-:W-:Y:S05]  /*0470*/  EXIT ;  /* 0x000000000000794d */ /* 0x000fea0003800000 */
.L_x_0:
[----:B------:R-:W-:-:S00]  /*0480*/  BRA `(.L_x_0) ;  /* 0xfffffffc00fc7947 */ /* 0x000fc0000383ffff */
[----:B------:R-:W-:-:S00]  /*0490*/  NOP ;  /* 0x0000000000007918 */ /* 0x000fc00000000000 */
        /* <DEDUP_REMOVED lines=14> */
.L_x_1:


//--------------------- .nv.shared.triton_poi_fused_clone_1 --------------------------
	.section	.nv.shared.triton_poi_fused_clone_1,"aw",@nobits
	.sectionflags	@""
	.align	16
	.zero		1024


//--------------------- .nv.constant0.triton_poi_fused_clone_1 --------------------------
	.section	.nv.constant0.triton_poi_fused_clone_1,"a",@progbits
	.sectionflags	@""
	.align	4
.nv.constant0.triton_poi_fused_clone_1:
	.zero		568
